//
// Generated by NVIDIA NVVM Compiler
//
// Compiler Build ID: CL-36424714
// Cuda compilation tools, release 13.0, V13.0.88
// Based on NVVM 20.0.0
//

.version 9.0
.target sm_100
.address_size 64

	// .globl	_Z12matchPatternPKciS0_iPi

.visible .entry _Z12matchPatternPKciS0_iPi(
	.param .u64 .ptr .align 1 _Z12matchPatternPKciS0_iPi_param_0,
	.param .u32 _Z12matchPatternPKciS0_iPi_param_1,
	.param .u64 .ptr .align 1 _Z12matchPatternPKciS0_iPi_param_2,
	.param .u32 _Z12matchPatternPKciS0_iPi_param_3,
	.param .u64 .ptr .align 1 _Z12matchPatternPKciS0_iPi_param_4
)
{
	.reg .pred 	%p<7>;
	.reg .b16 	%rs<9>;
	.reg .b32 	%r<14>;
	.reg .b64 	%rd<13>;

	ld.param.u64 	%rd3, [_Z12matchPatternPKciS0_iPi_param_0];
	ld.param.u32 	%r5, [_Z12matchPatternPKciS0_iPi_param_1];
	ld.param.u64 	%rd4, [_Z12matchPatternPKciS0_iPi_param_2];
	ld.param.u32 	%r4, [_Z12matchPatternPKciS0_iPi_param_3];
	ld.param.u64 	%rd5, [_Z12matchPatternPKciS0_iPi_param_4];
	mov.u32 	%r6, %ctaid.x;
	mov.u32 	%r7, %ntid.x;
	mov.u32 	%r8, %tid.x;
	mad.lo.s32 	%r1, %r6, %r7, %r8;
	add.s32 	%r9, %r4, %r1;
	setp.gt.s32 	%p1, %r9, %r5;
	@%p1 bra 	$L__BB0_6;
	setp.lt.s32 	%p2, %r4, 1;
	@%p2 bra 	$L__BB0_5;
	cvta.to.global.u64 	%rd1, %rd3;
	cvta.to.global.u64 	%rd2, %rd4;
	mov.b32 	%r13, 0;
$L__BB0_3:
	add.s32 	%r11, %r13, %r1;
	cvt.s64.s32 	%rd6, %r11;
	add.s64 	%rd7, %rd1, %rd6;
	ld.global.u8 	%rs3, [%rd7];
	cvt.u64.u32 	%rd8, %r13;
	add.s64 	%rd9, %rd2, %rd8;
	ld.global.u8 	%rs5, [%rd9];
	setp.eq.s16 	%p3, %rs3, %rs5;
	add.s32 	%r13, %r13, 1;
	setp.lt.s32 	%p4, %r13, %r4;
	and.pred  	%p5, %p4, %p3;
	@%p5 bra 	$L__BB0_3;
	setp.ne.s16 	%p6, %rs3, %rs5;
	@%p6 bra 	$L__BB0_6;
$L__BB0_5:
	cvta.to.global.u64 	%rd10, %rd5;
	mul.wide.s32 	%rd11, %r1, 4;
	add.s64 	%rd12, %rd10, %rd11;
	mov.b32 	%r12, 1;
	st.global.u32 	[%rd12], %r12;
$L__BB0_6:
	ret;

}


// ===== COMPILED SASS (sm_100) =====

	.target	sm_100

	.elftype	@"ET_EXEC"


//--------------------- .note.nv.tkinfo           --------------------------
	.section	.note.nv.tkinfo,"",@"SHT_NOTE"
	.sectionflags	@"SHF_NOTE_NV_TKINFO"
	.tkinfo
        /*0018*/ 	.word	0x00000002
        /*0030*/ 	.string	""
        /*0030*/ 	.string	"ptxas"
        /*0030*/ 	.string	"Cuda compilation tools, release 13.0, V13.0.88"
        /*0030*/ 	.string	"Build cuda_13.0.r13.0/compiler.36424714_0"
        /*0030*/ 	.string	"-arch sm_100 -m 64 "



//--------------------- .note.nv.cuinfo           --------------------------
	.section	.note.nv.cuinfo,"",@"SHT_NOTE"
	.sectionflags	@"SHF_NOTE_NV_CUINFO"
        /*0018*/ 	.short	0x0002
        /*001a*/ 	.short	0x0064
        /*001c*/ 	.short	0x0082
	.zero		2


//--------------------- .nv.info                  --------------------------
	.section	.nv.info,"",@"SHT_CUDA_INFO"
	.align	4


	//----- nvinfo : EIATTR_REGCOUNT
	.align		4
        /*0000*/ 	.byte	0x04, 0x2f
        /*0002*/ 	.short	(.L_1 - .L_0)
	.align		4
.L_0:
        /*0004*/ 	.word	index@(_Z12matchPatternPKciS0_iPi)
        /*0008*/ 	.word	0x0000000a


	//----- nvinfo : EIATTR_FRAME_SIZE
	.align		4
.L_1:
        /*000c*/ 	.byte	0x04, 0x11
        /*000e*/ 	.short	(.L_3 - .L_2)
	.align		4
.L_2:
        /*0010*/ 	.word	index@(_Z12matchPatternPKciS0_iPi)
        /*0014*/ 	.word	0x00000000


	//----- nvinfo : EIATTR_MIN_STACK_SIZE
	.align		4
.L_3:
        /*0018*/ 	.byte	0x04, 0x12
        /*001a*/ 	.short	(.L_5 - .L_4)
	.align		4
.L_4:
        /*001c*/ 	.word	index@(_Z12matchPatternPKciS0_iPi)
        /*0020*/ 	.word	0x00000000
.L_5:


//--------------------- .nv.compat                --------------------------
	.section	.nv.compat,"",@"SHT_CUDA_COMPAT_INFO"
	.align	4
        /*0000*/ 	.byte	0x02, 0x09, 0x00, 0x00, 0x02, 0x02, 0x01, 0x00, 0x02, 0x05, 0x05, 0x00, 0x03, 0x07, 0x01, 0x01
        /*0010*/ 	.byte	0x02, 0x03, 0x00, 0x00, 0x02, 0x06, 0x01, 0x00, 0x04, 0x0b, 0x08, 0x00, 0x09, 0x00, 0x00, 0x00
        /*0020*/ 	.byte	0x00, 0x00, 0x00, 0x00


//--------------------- .nv.info._Z12matchPatternPKciS0_iPi --------------------------
	.section	.nv.info._Z12matchPatternPKciS0_iPi,"",@"SHT_CUDA_INFO"
	.sectionflags	@""
	.align	4


	//----- nvinfo : EIATTR_CUDA_API_VERSION
	.align		4
        /*0000*/ 	.byte	0x04, 0x37
        /*0002*/ 	.short	(.L_7 - .L_6)
.L_6:
        /*0004*/ 	.word	0x00000082


	//----- nvinfo : EIATTR_KPARAM_INFO
	.align		4
.L_7:
        /*0008*/ 	.byte	0x04, 0x17
        /*000a*/ 	.short	(.L_9 - .L_8)
.L_8:
        /*000c*/ 	.word	0x00000000
        /*0010*/ 	.short	0x0004
        /*0012*/ 	.short	0x0020
        /*0014*/ 	.byte	0x00, 0xf5, 0x21, 0x00


	//----- nvinfo : EIATTR_KPARAM_INFO
	.align		4
.L_9:
        /*0018*/ 	.byte	0x04, 0x17
        /*001a*/ 	.short	(.L_11 - .L_10)
.L_10:
        /*001c*/ 	.word	0x00000000
        /*0020*/ 	.short	0x0003
        /*0022*/ 	.short	0x0018
        /*0024*/ 	.byte	0x00, 0xf0, 0x11, 0x00


	//----- nvinfo : EIATTR_KPARAM_INFO
	.align		4
.L_11:
        /*0028*/ 	.byte	0x04, 0x17
        /*002a*/ 	.short	(.L_13 - .L_12)
.L_12:
        /*002c*/ 	.word	0x00000000
        /*0030*/ 	.short	0x0002
        /*0032*/ 	.short	0x0010
        /*0034*/ 	.byte	0x00, 0xf5, 0x21, 0x00


	//----- nvinfo : EIATTR_KPARAM_INFO
	.align		4
.L_13:
        /*0038*/ 	.byte	0x04, 0x17
        /*003a*/ 	.short	(.L_15 - .L_14)
.L_14:
        /*003c*/ 	.word	0x00000000
        /*0040*/ 	.short	0x0001
        /*0042*/ 	.short	0x0008
        /*0044*/ 	.byte	0x00, 0xf0, 0x11, 0x00


	//----- nvinfo : EIATTR_KPARAM_INFO
	.align		4
.L_15:
        /*0048*/ 	.byte	0x04, 0x17
        /*004a*/ 	.short	(.L_17 - .L_16)
.L_16:
        /*004c*/ 	.word	0x00000000
        /*0050*/ 	.short	0x0000
        /*0052*/ 	.short	0x0000
        /*0054*/ 	.byte	0x00, 0xf5, 0x21, 0x00


	//----- nvinfo : EIATTR_SPARSE_MMA_MASK
	.align		4
.L_17:
        /*0058*/ 	.byte	0x03, 0x50
        /*005a*/ 	.short	0x0000


	//----- nvinfo : EIATTR_MAXREG_COUNT
	.align		4
        /*005c*/ 	.byte	0x03, 0x1b
        /*005e*/ 	.short	0x00ff


	//----- nvinfo : EIATTR_MERCURY_ISA_VERSION
	.align		4
        /*0060*/ 	.byte	0x03, 0x5f
        /*0062*/ 	.short	0x0101


	//----- nvinfo : EIATTR_VRC_CTA_INIT_COUNT
	.align		4
        /*0064*/ 	.byte	0x02, 0x4a
	.zero		1
	.zero		1


	//----- nvinfo : EIATTR_EXIT_INSTR_OFFSETS
	.align		4
        /*0068*/ 	.byte	0x04, 0x1c
        /*006a*/ 	.short	(.L_19 - .L_18)


	//   ....[0]....
.L_18:
        /*006c*/ 	.word	0x00000090


	//   ....[1]....
        /*0070*/ 	.word	0x000001e0


	//   ....[2]....
        /*0074*/ 	.word	0x00000230


	//----- nvinfo : EIATTR_CRS_STACK_SIZE
	.align		4
.L_19:
        /*0078*/ 	.byte	0x04, 0x1e
        /*007a*/ 	.short	(.L_21 - .L_20)
.L_20:
        /*007c*/ 	.word	0x00000000


	//----- nvinfo : EIATTR_CBANK_PARAM_SIZE
	.align		4
.L_21:
        /*0080*/ 	.byte	0x03, 0x19
        /*0082*/ 	.short	0x0028


	//----- nvinfo : EIATTR_PARAM_CBANK
	.align		4
        /*0084*/ 	.byte	0x04, 0x0a
        /*0086*/ 	.short	(.L_23 - .L_22)
	.align		4
.L_22:
        /*0088*/ 	.word	index@(.nv.constant0._Z12matchPatternPKciS0_iPi)
        /*008c*/ 	.short	0x0380
        /*008e*/ 	.short	0x0028


	//----- nvinfo : EIATTR_SW_WAR
	.align		4
.L_23:
        /*0090*/ 	.byte	0x04, 0x36
        /*0092*/ 	.short	(.L_25 - .L_24)
.L_24:
        /*0094*/ 	.word	0x00000008
.L_25:


//--------------------- .nv.callgraph             --------------------------
	.section	.nv.callgraph,"",@"SHT_CUDA_CALLGRAPH"
	.align	4
	.sectionentsize	8
	.align		4
        /*0000*/ 	.word	0x00000000
	.align		4
        /*0004*/ 	.word	0xffffffff
	.align		4
        /*0008*/ 	.word	0x00000000
	.align		4
        /*000c*/ 	.word	0xfffffffe
	.align		4
        /*0010*/ 	.word	0x00000000
	.align		4
        /*0014*/ 	.word	0xfffffffd
	.align		4
        /*0018*/ 	.word	0x00000000
	.align		4
        /*001c*/ 	.word	0xfffffffc


//--------------------- .text._Z12matchPatternPKciS0_iPi --------------------------
	.section	.text._Z12matchPatternPKciS0_iPi,"ax",@progbits
	.align	128
        .global         _Z12matchPatternPKciS0_iPi
        .type           _Z12matchPatternPKciS0_iPi,@function
        .size           _Z12matchPatternPKciS0_iPi,(.L_x_4 - _Z12matchPatternPKciS0_iPi)
        .other          _Z12matchPatternPKciS0_iPi,@"STO_CUDA_ENTRY STV_DEFAULT"
_Z12matchPatternPKciS0_iPi:
.text._Z12matchPatternPKciS0_iPi:
[----:B------:R-:W-:Y:S01]  /*0000*/  LDC R1, c[0x0][0x37c] ;  /* 0x0000df00ff017b82 */ /* 0x000fe20000000800 */
[----:B------:R-:W0:Y:S07]  /*0010*/  S2R R0, SR_TID.X ;  /* 0x0000000000007919 */ /* 0x000e2e0000002100 */
[----:B------:R-:W0:Y:S01]  /*0020*/  S2UR UR4, SR_CTAID.X ;  /* 0x00000000000479c3 */ /* 0x000e220000002500 */
[----:B------:R-:W1:Y:S01]  /*0030*/  LDCU UR6, c[0x0][0x398] ;  /* 0x00007300ff0677ac */ /* 0x000e620008000800 */
[----:B------:R-:W2:Y:S06]  /*0040*/  LDCU UR5, c[0x0][0x388] ;  /* 0x00007100ff0577ac */ /* 0x000eac0008000800 */
[----:B------:R-:W0:Y:S02]  /*0050*/  LDC R7, c[0x0][0x360] ;  /* 0x0000d800ff077b82 */ /* 0x000e240000000800 */
[----:B0-----:R-:W-:-:S04]  /*0060*/  IMAD R7, R7, UR4, R0 ;  /* 0x0000000407077c24 */ /* 0x001fc8000f8e0200 */
[----:B-1----:R-:W-:-:S05]  /*0070*/  VIADD R0, R7, UR6 ;  /* 0x0000000607007c36 */ /* 0x002fca0008000000 */
[----:B--2---:R-:W-:-:S13]  /*0080*/  ISETP.GT.AND P0, PT, R0, UR5, PT ;  /* 0x0000000500007c0c */ /* 0x004fda000bf04270 */
[----:B------:R-:W-:Y:S05]  /*0090*/  @P0 EXIT ;  /* 0x000000000000094d */ /* 0x000fea0003800000 */
[----:B------:R-:W-:Y:S01]  /*00a0*/  UISETP.GE.AND UP0, UPT, UR6, 0x1, UPT ;  /* 0x000000010600788c */ /* 0x000fe2000bf06270 */
[----:B------:R-:W0:Y:S08]  /*00b0*/  LDCU.64 UR4, c[0x0][0x358] ;  /* 0x00006b00ff0477ac */ /* 0x000e300008000a00 */
[----:B------:R-:W-:Y:S05]  /*00c0*/  BRA.U !UP0, `(.L_x_0) ;  /* 0x0000000108487547 */ /* 0x000fea000b800000 */
[----:B------:R-:W-:Y:S01]  /*00d0*/  BSSY.RECONVERGENT B0, `(.L_x_1) ;  /* 0x000000f000007945 */ /* 0x000fe20003800200 */
[----:B------:R-:W-:Y:S01]  /*00e0*/  IMAD.MOV.U32 R0, RZ, RZ, RZ ;  /* 0x000000ffff007224 */ /* 0x000fe200078e00ff */
[----:B------:R-:W1:Y:S01]  /*00f0*/  LDCU.64 UR8, c[0x0][0x380] ;  /* 0x00007000ff0877ac */ /* 0x000e620008000a00 */
[----:B------:R-:W2:Y:S05]  /*0100*/  LDCU.64 UR10, c[0x0][0x390] ;  /* 0x00007200ff0a77ac */ /* 0x000eaa0008000a00 */
.L_x_2:
[----:B------:R-:W-:Y:S01]  /*0110*/  IMAD.IADD R3, R7, 0x1, R0 ;  /* 0x0000000107037824 */ /* 0x000fe200078e0200 */
[----:B--2---:R-:W-:-:S04]  /*0120*/  IADD3 R4, P1, PT, R0, UR10, RZ ;  /* 0x0000000a00047c10 */ /* 0x004fc8000ff3e0ff */
[C---:B-1----:R-:W-:Y:S02]  /*0130*/  IADD3 R2, P0, PT, R3.reuse, UR8, RZ ;  /* 0x0000000803027c10 */ /* 0x042fe4000ff1e0ff */
[----:B------:R-:W-:Y:S02]  /*0140*/  IADD3.X R5, PT, PT, RZ, UR11, RZ, P1, !PT ;  /* 0x0000000bff057c10 */ /* 0x000fe40008ffe4ff */
[----:B------:R-:W-:-:S04]  /*0150*/  LEA.HI.X.SX32 R3, R3, UR9, 0x1, P0 ;  /* 0x0000000903037c11 */ /* 0x000fc800080f0eff */
[----:B0-----:R-:W2:Y:S04]  /*0160*/  LDG.E.U8 R5, desc[UR4][R4.64] ;  /* 0x0000000404057981 */ /* 0x001ea8000c1e1100 */
[----:B------:R-:W2:Y:S01]  /*0170*/  LDG.E.U8 R2, desc[UR4][R2.64] ;  /* 0x0000000402027981 */ /* 0x000ea2000c1e1100 */
[----:B------:R-:W-:-:S05]  /*0180*/  VIADD R0, R0, 0x1 ;  /* 0x0000000100007836 */ /* 0x000fca0000000000 */
[----:B------:R-:W-:Y:S02]  /*0190*/  ISETP.GE.AND P0, PT, R0, UR6, PT ;  /* 0x0000000600007c0c */ /* 0x000fe4000bf06270 */
[----:B--2---:R-:W-:-:S13]  /*01a0*/  ISETP.EQ.AND P1, PT, R2, R5, PT ;  /* 0x000000050200720c */ /* 0x004fda0003f22270 */
[----:B------:R-:W-:Y:S05]  /*01b0*/  @!P0 BRA P1, `(.L_x_2) ;  /* 0xfffffffc00d48947 */ /* 0x000fea000083ffff */
[----:B------:R-:W-:Y:S05]  /*01c0*/  BSYNC.RECONVERGENT B0 ;  /* 0x0000000000007941 */ /* 0x000fea0003800200 */
.L_x_1:
[----:B------:R-:W-:-:S13]  /*01d0*/  ISETP.NE.AND P0, PT, R2, R5, PT ;  /* 0x000000050200720c */ /* 0x000fda0003f05270 */
[----:B------:R-:W-:Y:S05]  /*01e0*/  @P0 EXIT ;  /* 0x000000000000094d */ /* 0x000fea0003800000 */
.L_x_0:
[----:B------:R-:W1:Y:S01]  /*01f0*/  LDC.64 R2, c[0x0][0x3a0] ;  /* 0x0000e800ff027b82 */ /* 0x000e620000000a00 */
[----:B------:R-:W-:Y:S02]  /*0200*/  HFMA2 R5, -RZ, RZ, 0, 5.9604644775390625e-08 ;  /* 0x00000001ff057431 */ /* 0x000fe400000001ff */
[----:B-1----:R-:W-:-:S05]  /*0210*/  IMAD.WIDE R2, R7, 0x4, R2 ;  /* 0x0000000407027825 */ /* 0x002fca00078e0202 */
[----:B0-----:R-:W-:Y:S01]  /*0220*/  STG.E desc[UR4][R2.64], R5 ;  /* 0x0000000502007986 */ /* 0x001fe2000c101904 */
[----:B------:R-:W-:Y:S05]  /*0230*/  EXIT ;  /* 0x000000000000794d */ /* 0x000fea0003800000 */
.L_x_3:
[----:B------:R-:W-:-:S00]  /*0240*/  BRA `(.L_x_3) ;  /* 0xfffffffc00fc7947 */ /* 0x000fc0000383ffff */
[----:B------:R-:W-:-:S00]  /*0250*/  NOP ;  /* 0x0000000000007918 */ /* 0x000fc00000000000 */
        /* <DEDUP_REMOVED lines=10> */
.L_x_4:


//--------------------- .nv.shared.reserved.0     --------------------------
	.section	.nv.shared.reserved.0,"aw",@nobits
	.weak		__nv_reservedSMEM_offset_0_alias
	.size		__nv_reservedSMEM_offset_0_alias, 0, 64
	.other		__nv_reservedSMEM_offset_0_alias,@"STO_CUDA_RESERVED_SHARED STV_DEFAULT"
__nv_reservedSMEM_offset_0_alias:
	.zero		0
	.zero		64


//--------------------- .nv.constant0._Z12matchPatternPKciS0_iPi --------------------------
	.section	.nv.constant0._Z12matchPatternPKciS0_iPi,"a",@progbits
	.sectionflags	@""
	.align	4
.nv.constant0._Z12matchPatternPKciS0_iPi:
	.zero		936


//--------------------- SYMBOLS --------------------------

	.type		.nv.reservedSmem.offset0,@object
	.size		.nv.reservedSmem.offset0,0x4
